//
// Generated by NVIDIA NVVM Compiler
//
// Compiler Build ID: CL-36424714
// Cuda compilation tools, release 13.0, V13.0.88
// Based on NVVM 20.0.0
//

.version 9.0
.target sm_100
.address_size 64

	// .globl	_Z9RF_kernelPfiPKiiS_

.visible .entry _Z9RF_kernelPfiPKiiS_(
	.param .u64 .ptr .align 1 _Z9RF_kernelPfiPKiiS__param_0,
	.param .u32 _Z9RF_kernelPfiPKiiS__param_1,
	.param .u64 .ptr .align 1 _Z9RF_kernelPfiPKiiS__param_2,
	.param .u32 _Z9RF_kernelPfiPKiiS__param_3,
	.param .u64 .ptr .align 1 _Z9RF_kernelPfiPKiiS__param_4
)
{
	.reg .pred 	%p<5>;
	.reg .b32 	%r<32>;
	.reg .b32 	%f<11>;
	.reg .b64 	%rd<10>;

	ld.param.u64 	%rd1, [_Z9RF_kernelPfiPKiiS__param_0];
	ld.param.u32 	%r3, [_Z9RF_kernelPfiPKiiS__param_1];
	ld.param.u64 	%rd2, [_Z9RF_kernelPfiPKiiS__param_2];
	ld.param.u32 	%r2, [_Z9RF_kernelPfiPKiiS__param_3];
	ld.param.u64 	%rd3, [_Z9RF_kernelPfiPKiiS__param_4];
	mov.u32 	%r4, %ctaid.x;
	mov.u32 	%r5, %ntid.x;
	mov.u32 	%r6, %tid.x;
	mad.lo.s32 	%r1, %r4, %r5, %r6;
	setp.ge.s32 	%p1, %r1, %r3;
	@%p1 bra 	$L__BB0_2;
	cvta.to.global.u64 	%rd4, %rd1;
	cvta.to.global.u64 	%rd5, %rd3;
	cvta.to.global.u64 	%rd6, %rd2;
	ld.global.u32 	%r7, [%rd6];
	ld.global.u32 	%r8, [%rd6+4];
	ld.global.u32 	%r9, [%rd6+8];
	ld.global.u32 	%r10, [%rd6+12];
	ld.global.u32 	%r11, [%rd6+16];
	ld.global.u32 	%r12, [%rd6+20];
	ld.global.u32 	%r13, [%rd6+24];
	ld.global.u32 	%r14, [%rd6+28];
	ld.global.u32 	%r15, [%rd6+32];
	mul.wide.s32 	%rd7, %r1, 4;
	add.s64 	%rd8, %rd4, %rd7;
	ld.global.f32 	%f1, [%rd8];
	cvt.rzi.s32.f32 	%r16, %f1;
	shr.u32 	%r17, %r7, 2;
	shr.u32 	%r18, %r8, 10;
	cvt.rn.f32.s32 	%f2, %r9;
	cvt.rn.f32.s32 	%f3, %r16;
	cvt.rn.f32.s32 	%f4, %r2;
	add.f32 	%f5, %f4, %f2;
	setp.lt.f32 	%p2, %f5, %f3;
	selp.b32 	%r19, %r17, %r18, %p2;
	and.b32  	%r20, %r19, 255;
	shr.u32 	%r21, %r10, 2;
	shr.u32 	%r22, %r11, 10;
	cvt.rn.f32.s32 	%f6, %r12;
	add.f32 	%f7, %f4, %f6;
	setp.lt.f32 	%p3, %f7, %f3;
	selp.b32 	%r23, %r21, %r22, %p3;
	and.b32  	%r24, %r23, 255;
	shr.u32 	%r25, %r13, 2;
	shr.u32 	%r26, %r14, 10;
	cvt.rn.f32.s32 	%f8, %r15;
	add.f32 	%f9, %f4, %f8;
	setp.lt.f32 	%p4, %f9, %f3;
	selp.b32 	%r27, %r25, %r26, %p4;
	and.b32  	%r28, %r27, 255;
	add.s32 	%r29, %r20, %r2;
	add.s32 	%r30, %r29, %r24;
	add.s32 	%r31, %r30, %r28;
	cvt.rn.f32.s32 	%f10, %r31;
	add.s64 	%rd9, %rd5, %rd7;
	st.global.f32 	[%rd9], %f10;
$L__BB0_2:
	ret;

}


// ===== COMPILED SASS (sm_100) =====

	.target	sm_100

	.elftype	@"ET_EXEC"


//--------------------- .note.nv.tkinfo           --------------------------
	.section	.note.nv.tkinfo,"",@"SHT_NOTE"
	.sectionflags	@"SHF_NOTE_NV_TKINFO"
	.tkinfo
        /*0018*/ 	.word	0x00000002
        /*0030*/ 	.string	""
        /*0030*/ 	.string	"ptxas"
        /*0030*/ 	.string	"Cuda compilation tools, release 13.0, V13.0.88"
        /*0030*/ 	.string	"Build cuda_13.0.r13.0/compiler.36424714_0"
        /*0030*/ 	.string	"-arch sm_100 -m 64 "



//--------------------- .note.nv.cuinfo           --------------------------
	.section	.note.nv.cuinfo,"",@"SHT_NOTE"
	.sectionflags	@"SHF_NOTE_NV_CUINFO"
        /*0018*/ 	.short	0x0002
        /*001a*/ 	.short	0x0064
        /*001c*/ 	.short	0x0082
	.zero		2


//--------------------- .nv.info                  --------------------------
	.section	.nv.info,"",@"SHT_CUDA_INFO"
	.align	4


	//----- nvinfo : EIATTR_REGCOUNT
	.align		4
        /*0000*/ 	.byte	0x04, 0x2f
        /*0002*/ 	.short	(.L_1 - .L_0)
	.align		4
.L_0:
        /*0004*/ 	.word	index@(_Z9RF_kernelPfiPKiiS_)
        /*0008*/ 	.word	0x00000013


	//----- nvinfo : EIATTR_FRAME_SIZE
	.align		4
.L_1:
        /*000c*/ 	.byte	0x04, 0x11
        /*000e*/ 	.short	(.L_3 - .L_2)
	.align		4
.L_2:
        /*0010*/ 	.word	index@(_Z9RF_kernelPfiPKiiS_)
        /*0014*/ 	.word	0x00000000


	//----- nvinfo : EIATTR_MIN_STACK_SIZE
	.align		4
.L_3:
        /*0018*/ 	.byte	0x04, 0x12
        /*001a*/ 	.short	(.L_5 - .L_4)
	.align		4
.L_4:
        /*001c*/ 	.word	index@(_Z9RF_kernelPfiPKiiS_)
        /*0020*/ 	.word	0x00000000
.L_5:


//--------------------- .nv.compat                --------------------------
	.section	.nv.compat,"",@"SHT_CUDA_COMPAT_INFO"
	.align	4
        /*0000*/ 	.byte	0x02, 0x09, 0x00, 0x00, 0x02, 0x02, 0x01, 0x00, 0x02, 0x05, 0x05, 0x00, 0x03, 0x07, 0x01, 0x01
        /*0010*/ 	.byte	0x02, 0x03, 0x00, 0x00, 0x02, 0x06, 0x01, 0x00, 0x04, 0x0b, 0x08, 0x00, 0x09, 0x00, 0x00, 0x00
        /*0020*/ 	.byte	0x00, 0x00, 0x00, 0x00


//--------------------- .nv.info._Z9RF_kernelPfiPKiiS_ --------------------------
	.section	.nv.info._Z9RF_kernelPfiPKiiS_,"",@"SHT_CUDA_INFO"
	.sectionflags	@""
	.align	4


	//----- nvinfo : EIATTR_CUDA_API_VERSION
	.align		4
        /*0000*/ 	.byte	0x04, 0x37
        /*0002*/ 	.short	(.L_7 - .L_6)
.L_6:
        /*0004*/ 	.word	0x00000082


	//----- nvinfo : EIATTR_KPARAM_INFO
	.align		4
.L_7:
        /*0008*/ 	.byte	0x04, 0x17
        /*000a*/ 	.short	(.L_9 - .L_8)
.L_8:
        /*000c*/ 	.word	0x00000000
        /*0010*/ 	.short	0x0004
        /*0012*/ 	.short	0x0020
        /*0014*/ 	.byte	0x00, 0xf5, 0x21, 0x00


	//----- nvinfo : EIATTR_KPARAM_INFO
	.align		4
.L_9:
        /*0018*/ 	.byte	0x04, 0x17
        /*001a*/ 	.short	(.L_11 - .L_10)
.L_10:
        /*001c*/ 	.word	0x00000000
        /*0020*/ 	.short	0x0003
        /*0022*/ 	.short	0x0018
        /*0024*/ 	.byte	0x00, 0xf0, 0x11, 0x00


	//----- nvinfo : EIATTR_KPARAM_INFO
	.align		4
.L_11:
        /*0028*/ 	.byte	0x04, 0x17
        /*002a*/ 	.short	(.L_13 - .L_12)
.L_12:
        /*002c*/ 	.word	0x00000000
        /*0030*/ 	.short	0x0002
        /*0032*/ 	.short	0x0010
        /*0034*/ 	.byte	0x00, 0xf5, 0x21, 0x00


	//----- nvinfo : EIATTR_KPARAM_INFO
	.align		4
.L_13:
        /*0038*/ 	.byte	0x04, 0x17
        /*003a*/ 	.short	(.L_15 - .L_14)
.L_14:
        /*003c*/ 	.word	0x00000000
        /*0040*/ 	.short	0x0001
        /*0042*/ 	.short	0x0008
        /*0044*/ 	.byte	0x00, 0xf0, 0x11, 0x00


	//----- nvinfo : EIATTR_KPARAM_INFO
	.align		4
.L_15:
        /*0048*/ 	.byte	0x04, 0x17
        /*004a*/ 	.short	(.L_17 - .L_16)
.L_16:
        /*004c*/ 	.word	0x00000000
        /*0050*/ 	.short	0x0000
        /*0052*/ 	.short	0x0000
        /*0054*/ 	.byte	0x00, 0xf5, 0x21, 0x00


	//----- nvinfo : EIATTR_SPARSE_MMA_MASK
	.align		4
.L_17:
        /*0058*/ 	.byte	0x03, 0x50
        /*005a*/ 	.short	0x0000


	//----- nvinfo : EIATTR_MAXREG_COUNT
	.align		4
        /*005c*/ 	.byte	0x03, 0x1b
        /*005e*/ 	.short	0x00ff


	//----- nvinfo : EIATTR_MERCURY_ISA_VERSION
	.align		4
        /*0060*/ 	.byte	0x03, 0x5f
        /*0062*/ 	.short	0x0101


	//----- nvinfo : EIATTR_VRC_CTA_INIT_COUNT
	.align		4
        /*0064*/ 	.byte	0x02, 0x4a
	.zero		1
	.zero		1


	//----- nvinfo : EIATTR_EXIT_INSTR_OFFSETS
	.align		4
        /*0068*/ 	.byte	0x04, 0x1c
        /*006a*/ 	.short	(.L_19 - .L_18)


	//   ....[0]....
.L_18:
        /*006c*/ 	.word	0x00000070


	//   ....[1]....
        /*0070*/ 	.word	0x00000320


	//----- nvinfo : EIATTR_CBANK_PARAM_SIZE
	.align		4
.L_19:
        /*0074*/ 	.byte	0x03, 0x19
        /*0076*/ 	.short	0x0028


	//----- nvinfo : EIATTR_PARAM_CBANK
	.align		4
        /*0078*/ 	.byte	0x04, 0x0a
        /*007a*/ 	.short	(.L_21 - .L_20)
	.align		4
.L_20:
        /*007c*/ 	.word	index@(.nv.constant0._Z9RF_kernelPfiPKiiS_)
        /*0080*/ 	.short	0x0380
        /*0082*/ 	.short	0x0028


	//----- nvinfo : EIATTR_SW_WAR
	.align		4
.L_21:
        /*0084*/ 	.byte	0x04, 0x36
        /*0086*/ 	.short	(.L_23 - .L_22)
.L_22:
        /*0088*/ 	.word	0x00000008
.L_23:


//--------------------- .nv.callgraph             --------------------------
	.section	.nv.callgraph,"",@"SHT_CUDA_CALLGRAPH"
	.align	4
	.sectionentsize	8
	.align		4
        /*0000*/ 	.word	0x00000000
	.align		4
        /*0004*/ 	.word	0xffffffff
	.align		4
        /*0008*/ 	.word	0x00000000
	.align		4
        /*000c*/ 	.word	0xfffffffe
	.align		4
        /*0010*/ 	.word	0x00000000
	.align		4
        /*0014*/ 	.word	0xfffffffd
	.align		4
        /*0018*/ 	.word	0x00000000
	.align		4
        /*001c*/ 	.word	0xfffffffc


//--------------------- .text._Z9RF_kernelPfiPKiiS_ --------------------------
	.section	.text._Z9RF_kernelPfiPKiiS_,"ax",@progbits
	.align	128
        .global         _Z9RF_kernelPfiPKiiS_
        .type           _Z9RF_kernelPfiPKiiS_,@function
        .size           _Z9RF_kernelPfiPKiiS_,(.L_x_1 - _Z9RF_kernelPfiPKiiS_)
        .other          _Z9RF_kernelPfiPKiiS_,@"STO_CUDA_ENTRY STV_DEFAULT"
_Z9RF_kernelPfiPKiiS_:
.text._Z9RF_kernelPfiPKiiS_:
[----:B------:R-:W-:Y:S01]  /*0000*/  LDC R1, c[0x0][0x37c] ;  /* 0x0000df00ff017b82 */ /* 0x000fe20000000800 */
[----:B------:R-:W0:Y:S07]  /*0010*/  S2R R3, SR_TID.X ;  /* 0x0000000000037919 */ /* 0x000e2e0000002100 */
[----:B------:R-:W0:Y:S01]  /*0020*/  S2UR UR4, SR_CTAID.X ;  /* 0x00000000000479c3 */ /* 0x000e220000002500 */
[----:B------:R-:W1:Y:S07]  /*0030*/  LDCU UR5, c[0x0][0x388] ;  /* 0x00007100ff0577ac */ /* 0x000e6e0008000800 */
[----:B------:R-:W0:Y:S02]  /*0040*/  LDC R0, c[0x0][0x360] ;  /* 0x0000d800ff007b82 */ /* 0x000e240000000800 */
[----:B0-----:R-:W-:-:S05]  /*0050*/  IMAD R0, R0, UR4, R3 ;  /* 0x0000000400007c24 */ /* 0x001fca000f8e0203 */
[----:B-1----:R-:W-:-:S13]  /*0060*/  ISETP.GE.AND P0, PT, R0, UR5, PT ;  /* 0x0000000500007c0c */ /* 0x002fda000bf06270 */
[----:B------:R-:W-:Y:S05]  /*0070*/  @P0 EXIT ;  /* 0x000000000000094d */ /* 0x000fea0003800000 */
[----:B------:R-:W0:Y:S01]  /*0080*/  LDC.64 R4, c[0x0][0x380] ;  /* 0x0000e000ff047b82 */ /* 0x000e220000000a00 */
[----:B------:R-:W1:Y:S01]  /*0090*/  LDCU.64 UR4, c[0x0][0x358] ;  /* 0x00006b00ff0477ac */ /* 0x000e620008000a00 */
[----:B------:R-:W2:Y:S06]  /*00a0*/  LDCU UR6, c[0x0][0x398] ;  /* 0x00007300ff0677ac */ /* 0x000eac0008000800 */
[----:B------:R-:W3:Y:S01]  /*00b0*/  LDC.64 R2, c[0x0][0x390] ;  /* 0x0000e400ff027b82 */ /* 0x000ee20000000a00 */
[----:B0-----:R-:W-:-:S06]  /*00c0*/  IMAD.WIDE R4, R0, 0x4, R4 ;  /* 0x0000000400047825 */ /* 0x001fcc00078e0204 */
[----:B-1----:R-:W4:Y:S04]  /*00d0*/  LDG.E R4, desc[UR4][R4.64] ;  /* 0x0000000404047981 */ /* 0x002f28000c1e1900 */
[----:B---3--:R-:W3:Y:S04]  /*00e0*/  LDG.E R8, desc[UR4][R2.64+0x8] ;  /* 0x0000080402087981 */ /* 0x008ee8000c1e1900 */
[----:B------:R-:W5:Y:S04]  /*00f0*/  LDG.E R11, desc[UR4][R2.64+0x14] ;  /* 0x00001404020b7981 */ /* 0x000f68000c1e1900 */
[----:B------:R-:W5:Y:S04]  /*0100*/  LDG.E R14, desc[UR4][R2.64+0x20] ;  /* 0x00002004020e7981 */ /* 0x000f68000c1e1900 */
[----:B------:R-:W5:Y:S04]  /*0110*/  LDG.E R6, desc[UR4][R2.64] ;  /* 0x0000000402067981 */ /* 0x000f68000c1e1900 */
[----:B------:R-:W5:Y:S04]  /*0120*/  LDG.E R9, desc[UR4][R2.64+0xc] ;  /* 0x00000c0402097981 */ /* 0x000f68000c1e1900 */
[----:B------:R-:W5:Y:S04]  /*0130*/  LDG.E R7, desc[UR4][R2.64+0x4] ;  /* 0x0000040402077981 */ /* 0x000f68000c1e1900 */
[----:B------:R-:W5:Y:S04]  /*0140*/  LDG.E R10, desc[UR4][R2.64+0x10] ;  /* 0x00001004020a7981 */ /* 0x000f68000c1e1900 */
[----:B------:R-:W5:Y:S04]  /*0150*/  LDG.E R12, desc[UR4][R2.64+0x18] ;  /* 0x00001804020c7981 */ /* 0x000f68000c1e1900 */
[----:B------:R0:W5:Y:S01]  /*0160*/  LDG.E R13, desc[UR4][R2.64+0x1c] ;  /* 0x00001c04020d7981 */ /* 0x000162000c1e1900 */
[----:B--2---:R-:W-:Y:S01]  /*0170*/  I2FP.F32.S32 R15, UR6 ;  /* 0x00000006000f7c45 */ /* 0x004fe20008201400 */
[----:B0-----:R-:W0:Y:S02]  /*0180*/  LDC.64 R2, c[0x0][0x3a0] ;  /* 0x0000e800ff027b82 */ /* 0x001e240000000a00 */
[----:B0-----:R-:W-:Y:S01]  /*0190*/  IMAD.WIDE R2, R0, 0x4, R2 ;  /* 0x0000000400027825 */ /* 0x001fe200078e0202 */
[----:B----4-:R-:W0:Y:S01]  /*01a0*/  F2I.TRUNC.NTZ R4, R4 ;  /* 0x0000000400047305 */ /* 0x010e22000020f100 */
[----:B---3--:R-:W-:-:S02]  /*01b0*/  I2FP.F32.S32 R8, R8 ;  /* 0x0000000800087245 */ /* 0x008fc40000201400 */
[----:B-----5:R-:W-:-:S03]  /*01c0*/  I2FP.F32.S32 R16, R11 ;  /* 0x0000000b00107245 */ /* 0x020fc60000201400 */
[----:B------:R-:W-:Y:S01]  /*01d0*/  FADD R8, R8, R15 ;  /* 0x0000000f08087221 */ /* 0x000fe20000000000 */
[----:B------:R-:W-:Y:S01]  /*01e0*/  I2FP.F32.S32 R14, R14 ;  /* 0x0000000e000e7245 */ /* 0x000fe20000201400 */
[----:B------:R-:W-:Y:S01]  /*01f0*/  FADD R16, R15, R16 ;  /* 0x000000100f107221 */ /* 0x000fe20000000000 */
[----:B0-----:R-:W-:-:S03]  /*0200*/  I2FP.F32.S32 R5, R4 ;  /* 0x0000000400057245 */ /* 0x001fc60000201400 */
[----:B------:R-:W-:Y:S01]  /*0210*/  FADD R14, R15, R14 ;  /* 0x0000000e0f0e7221 */ /* 0x000fe20000000000 */
[-C--:B------:R-:W-:Y:S02]  /*0220*/  FSETP.GEU.AND P0, PT, R8, R5.reuse, PT ;  /* 0x000000050800720b */ /* 0x080fe40003f0e000 */
[-C--:B------:R-:W-:Y:S02]  /*0230*/  FSETP.GEU.AND P1, PT, R16, R5.reuse, PT ;  /* 0x000000051000720b */ /* 0x080fe40003f2e000 */
[----:B------:R-:W-:Y:S02]  /*0240*/  FSETP.GEU.AND P2, PT, R14, R5, PT ;  /* 0x000000050e00720b */ /* 0x000fe40003f4e000 */
[----:B------:R-:W-:Y:S02]  /*0250*/  SHF.R.U32.HI R6, RZ, 0x2, R6 ;  /* 0x00000002ff067819 */ /* 0x000fe40000011606 */
[----:B------:R-:W-:-:S05]  /*0260*/  SHF.R.U32.HI R9, RZ, 0x2, R9 ;  /* 0x00000002ff097819 */ /* 0x000fca0000011609 */
[----:B------:R-:W-:Y:S02]  /*0270*/  @P0 SHF.R.U32.HI R6, RZ, 0xa, R7 ;  /* 0x0000000aff060819 */ /* 0x000fe40000011607 */
[----:B------:R-:W-:Y:S02]  /*0280*/  @P1 SHF.R.U32.HI R9, RZ, 0xa, R10 ;  /* 0x0000000aff091819 */ /* 0x000fe4000001160a */
[----:B------:R-:W-:Y:S02]  /*0290*/  SHF.R.U32.HI R12, RZ, 0x2, R12 ;  /* 0x00000002ff0c7819 */ /* 0x000fe4000001160c */
[----:B------:R-:W-:Y:S02]  /*02a0*/  @P2 SHF.R.U32.HI R12, RZ, 0xa, R13 ;  /* 0x0000000aff0c2819 */ /* 0x000fe4000001160d */
[----:B------:R-:W-:Y:S02]  /*02b0*/  LOP3.LUT R6, R6, 0xff, RZ, 0xc0, !PT ;  /* 0x000000ff06067812 */ /* 0x000fe400078ec0ff */
[----:B------:R-:W-:-:S02]  /*02c0*/  LOP3.LUT R9, R9, 0xff, RZ, 0xc0, !PT ;  /* 0x000000ff09097812 */ /* 0x000fc400078ec0ff */
[----:B------:R-:W-:Y:S02]  /*02d0*/  LOP3.LUT R12, R12, 0xff, RZ, 0xc0, !PT ;  /* 0x000000ff0c0c7812 */ /* 0x000fe400078ec0ff */
[----:B------:R-:W-:-:S05]  /*02e0*/  IADD3 R9, PT, PT, R9, UR6, R6 ;  /* 0x0000000609097c10 */ /* 0x000fca000fffe006 */
[----:B------:R-:W-:-:S05]  /*02f0*/  IMAD.IADD R9, R12, 0x1, R9 ;  /* 0x000000010c097824 */ /* 0x000fca00078e0209 */
[----:B------:R-:W-:-:S05]  /*0300*/  I2FP.F32.S32 R9, R9 ;  /* 0x0000000900097245 */ /* 0x000fca0000201400 */
[----:B------:R-:W-:Y:S01]  /*0310*/  STG.E desc[UR4][R2.64], R9 ;  /* 0x0000000902007986 */ /* 0x000fe2000c101904 */
[----:B------:R-:W-:Y:S05]  /*0320*/  EXIT ;  /* 0x000000000000794d */ /* 0x000fea0003800000 */
.L_x_0:
[----:B------:R-:W-:-:S00]  /*0330*/  BRA `(.L_x_0) ;  /* 0xfffffffc00fc7947 */ /* 0x000fc0000383ffff */
[----:B------:R-:W-:-:S00]  /*0340*/  NOP ;  /* 0x0000000000007918 */ /* 0x000fc00000000000 */
        /* <DEDUP_REMOVED lines=11> */
.L_x_1:


//--------------------- .nv.shared.reserved.0     --------------------------
	.section	.nv.shared.reserved.0,"aw",@nobits
	.weak		__nv_reservedSMEM_offset_0_alias
	.size		__nv_reservedSMEM_offset_0_alias, 0, 64
	.other		__nv_reservedSMEM_offset_0_alias,@"STO_CUDA_RESERVED_SHARED STV_DEFAULT"
__nv_reservedSMEM_offset_0_alias:
	.zero		0
	.zero		64


//--------------------- .nv.constant0._Z9RF_kernelPfiPKiiS_ --------------------------
	.section	.nv.constant0._Z9RF_kernelPfiPKiiS_,"a",@progbits
	.sectionflags	@""
	.align	4
.nv.constant0._Z9RF_kernelPfiPKiiS_:
	.zero		936


//--------------------- SYMBOLS --------------------------

	.type		.nv.reservedSmem.offset0,@object
	.size		.nv.reservedSmem.offset0,0x4
